//
// Generated by NVIDIA NVVM Compiler
//
// Compiler Build ID: CL-36424714
// Cuda compilation tools, release 13.0, V13.0.88
// Based on NVVM 20.0.0
//

.version 9.0
.target sm_100
.address_size 64

	// .globl	_Z16mat_manipulationPiS_i

.visible .entry _Z16mat_manipulationPiS_i(
	.param .u64 .ptr .align 1 _Z16mat_manipulationPiS_i_param_0,
	.param .u64 .ptr .align 1 _Z16mat_manipulationPiS_i_param_1,
	.param .u32 _Z16mat_manipulationPiS_i_param_2
)
{
	.reg .pred 	%p<9>;
	.reg .b32 	%r<32>;
	.reg .b64 	%rd<9>;

	ld.param.u64 	%rd3, [_Z16mat_manipulationPiS_i_param_0];
	ld.param.u64 	%rd4, [_Z16mat_manipulationPiS_i_param_1];
	ld.param.u32 	%r19, [_Z16mat_manipulationPiS_i_param_2];
	setp.lt.s32 	%p1, %r19, 1;
	@%p1 bra 	$L__BB0_10;
	mov.u32 	%r1, %tid.x;
	mul.lo.s32 	%r2, %r19, %r1;
	and.b32  	%r3, %r1, 3;
	and.b32  	%r21, %r1, 1020;
	neg.s32 	%r4, %r21;
	cvta.to.global.u64 	%rd1, %rd3;
	cvta.to.global.u64 	%rd2, %rd4;
	mov.b32 	%r26, 0;
$L__BB0_2:
	setp.eq.s32 	%p2, %r1, 0;
	add.s32 	%r6, %r26, %r2;
	mul.wide.u32 	%rd5, %r6, 4;
	add.s64 	%rd6, %rd1, %rd5;
	ld.global.u32 	%r7, [%rd6];
	mov.u32 	%r31, %r7;
	@%p2 bra 	$L__BB0_9;
	setp.lt.u32 	%p3, %r1, 4;
	mov.u32 	%r31, %r7;
	@%p3 bra 	$L__BB0_6;
	mul.lo.s32 	%r23, %r7, %r7;
	mul.lo.s32 	%r8, %r23, %r23;
	mov.u32 	%r27, %r4;
	mov.u32 	%r31, %r7;
$L__BB0_5:
	mul.lo.s32 	%r31, %r8, %r31;
	add.s32 	%r27, %r27, 4;
	setp.ne.s32 	%p4, %r27, 0;
	@%p4 bra 	$L__BB0_5;
$L__BB0_6:
	setp.eq.s32 	%p5, %r3, 0;
	@%p5 bra 	$L__BB0_9;
	setp.eq.s32 	%p6, %r3, 1;
	mul.lo.s32 	%r31, %r7, %r31;
	@%p6 bra 	$L__BB0_9;
	setp.eq.s32 	%p7, %r3, 2;
	mul.lo.s32 	%r24, %r7, %r31;
	selp.b32 	%r25, 1, %r7, %p7;
	mul.lo.s32 	%r31, %r24, %r25;
$L__BB0_9:
	add.s64 	%rd8, %rd2, %rd5;
	st.global.u32 	[%rd8], %r31;
	add.s32 	%r26, %r26, 1;
	setp.ne.s32 	%p8, %r26, %r19;
	@%p8 bra 	$L__BB0_2;
$L__BB0_10:
	ret;

}


// ===== COMPILED SASS (sm_100) =====

	.target	sm_100

	.elftype	@"ET_EXEC"


//--------------------- .note.nv.tkinfo           --------------------------
	.section	.note.nv.tkinfo,"",@"SHT_NOTE"
	.sectionflags	@"SHF_NOTE_NV_TKINFO"
	.tkinfo
        /*0018*/ 	.word	0x00000002
        /*0030*/ 	.string	""
        /*0030*/ 	.string	"ptxas"
        /*0030*/ 	.string	"Cuda compilation tools, release 13.0, V13.0.88"
        /*0030*/ 	.string	"Build cuda_13.0.r13.0/compiler.36424714_0"
        /*0030*/ 	.string	"-arch sm_100 -m 64 "



//--------------------- .note.nv.cuinfo           --------------------------
	.section	.note.nv.cuinfo,"",@"SHT_NOTE"
	.sectionflags	@"SHF_NOTE_NV_CUINFO"
        /*0018*/ 	.short	0x0002
        /*001a*/ 	.short	0x0064
        /*001c*/ 	.short	0x0082
	.zero		2


//--------------------- .nv.info                  --------------------------
	.section	.nv.info,"",@"SHT_CUDA_INFO"
	.align	4


	//----- nvinfo : EIATTR_REGCOUNT
	.align		4
        /*0000*/ 	.byte	0x04, 0x2f
        /*0002*/ 	.short	(.L_1 - .L_0)
	.align		4
.L_0:
        /*0004*/ 	.word	index@(_Z16mat_manipulationPiS_i)
        /*0008*/ 	.word	0x0000000e


	//----- nvinfo : EIATTR_FRAME_SIZE
	.align		4
.L_1:
        /*000c*/ 	.byte	0x04, 0x11
        /*000e*/ 	.short	(.L_3 - .L_2)
	.align		4
.L_2:
        /*0010*/ 	.word	index@(_Z16mat_manipulationPiS_i)
        /*0014*/ 	.word	0x00000000


	//----- nvinfo : EIATTR_MIN_STACK_SIZE
	.align		4
.L_3:
        /*0018*/ 	.byte	0x04, 0x12
        /*001a*/ 	.short	(.L_5 - .L_4)
	.align		4
.L_4:
        /*001c*/ 	.word	index@(_Z16mat_manipulationPiS_i)
        /*0020*/ 	.word	0x00000000
.L_5:


//--------------------- .nv.compat                --------------------------
	.section	.nv.compat,"",@"SHT_CUDA_COMPAT_INFO"
	.align	4
        /*0000*/ 	.byte	0x02, 0x09, 0x00, 0x00, 0x02, 0x02, 0x01, 0x00, 0x02, 0x05, 0x05, 0x00, 0x03, 0x07, 0x01, 0x01
        /*0010*/ 	.byte	0x02, 0x03, 0x00, 0x00, 0x02, 0x06, 0x01, 0x00, 0x04, 0x0b, 0x08, 0x00, 0x09, 0x00, 0x00, 0x00
        /*0020*/ 	.byte	0x00, 0x00, 0x00, 0x00


//--------------------- .nv.info._Z16mat_manipulationPiS_i --------------------------
	.section	.nv.info._Z16mat_manipulationPiS_i,"",@"SHT_CUDA_INFO"
	.sectionflags	@""
	.align	4


	//----- nvinfo : EIATTR_CUDA_API_VERSION
	.align		4
        /*0000*/ 	.byte	0x04, 0x37
        /*0002*/ 	.short	(.L_7 - .L_6)
.L_6:
        /*0004*/ 	.word	0x00000082


	//----- nvinfo : EIATTR_KPARAM_INFO
	.align		4
.L_7:
        /*0008*/ 	.byte	0x04, 0x17
        /*000a*/ 	.short	(.L_9 - .L_8)
.L_8:
        /*000c*/ 	.word	0x00000000
        /*0010*/ 	.short	0x0002
        /*0012*/ 	.short	0x0010
        /*0014*/ 	.byte	0x00, 0xf0, 0x11, 0x00


	//----- nvinfo : EIATTR_KPARAM_INFO
	.align		4
.L_9:
        /*0018*/ 	.byte	0x04, 0x17
        /*001a*/ 	.short	(.L_11 - .L_10)
.L_10:
        /*001c*/ 	.word	0x00000000
        /*0020*/ 	.short	0x0001
        /*0022*/ 	.short	0x0008
        /*0024*/ 	.byte	0x00, 0xf5, 0x21, 0x00


	//----- nvinfo : EIATTR_KPARAM_INFO
	.align		4
.L_11:
        /*0028*/ 	.byte	0x04, 0x17
        /*002a*/ 	.short	(.L_13 - .L_12)
.L_12:
        /*002c*/ 	.word	0x00000000
        /*0030*/ 	.short	0x0000
        /*0032*/ 	.short	0x0000
        /*0034*/ 	.byte	0x00, 0xf5, 0x21, 0x00


	//----- nvinfo : EIATTR_SPARSE_MMA_MASK
	.align		4
.L_13:
        /*0038*/ 	.byte	0x03, 0x50
        /*003a*/ 	.short	0x0000


	//----- nvinfo : EIATTR_MAXREG_COUNT
	.align		4
        /*003c*/ 	.byte	0x03, 0x1b
        /*003e*/ 	.short	0x00ff


	//----- nvinfo : EIATTR_MERCURY_ISA_VERSION
	.align		4
        /*0040*/ 	.byte	0x03, 0x5f
        /*0042*/ 	.short	0x0101


	//----- nvinfo : EIATTR_VRC_CTA_INIT_COUNT
	.align		4
        /*0044*/ 	.byte	0x02, 0x4a
	.zero		1
	.zero		1


	//----- nvinfo : EIATTR_EXIT_INSTR_OFFSETS
	.align		4
        /*0048*/ 	.byte	0x04, 0x1c
        /*004a*/ 	.short	(.L_15 - .L_14)


	//   ....[0]....
.L_14:
        /*004c*/ 	.word	0x00000030


	//   ....[1]....
        /*0050*/ 	.word	0x00000470


	//----- nvinfo : EIATTR_CRS_STACK_SIZE
	.align		4
.L_15:
        /*0054*/ 	.byte	0x04, 0x1e
        /*0056*/ 	.short	(.L_17 - .L_16)
.L_16:
        /*0058*/ 	.word	0x00000000


	//----- nvinfo : EIATTR_CBANK_PARAM_SIZE
	.align		4
.L_17:
        /*005c*/ 	.byte	0x03, 0x19
        /*005e*/ 	.short	0x0014


	//----- nvinfo : EIATTR_PARAM_CBANK
	.align		4
        /*0060*/ 	.byte	0x04, 0x0a
        /*0062*/ 	.short	(.L_19 - .L_18)
	.align		4
.L_18:
        /*0064*/ 	.word	index@(.nv.constant0._Z16mat_manipulationPiS_i)
        /*0068*/ 	.short	0x0380
        /*006a*/ 	.short	0x0014


	//----- nvinfo : EIATTR_SW_WAR
	.align		4
.L_19:
        /*006c*/ 	.byte	0x04, 0x36
        /*006e*/ 	.short	(.L_21 - .L_20)
.L_20:
        /*0070*/ 	.word	0x00000008
.L_21:


//--------------------- .nv.callgraph             --------------------------
	.section	.nv.callgraph,"",@"SHT_CUDA_CALLGRAPH"
	.align	4
	.sectionentsize	8
	.align		4
        /*0000*/ 	.word	0x00000000
	.align		4
        /*0004*/ 	.word	0xffffffff
	.align		4
        /*0008*/ 	.word	0x00000000
	.align		4
        /*000c*/ 	.word	0xfffffffe
	.align		4
        /*0010*/ 	.word	0x00000000
	.align		4
        /*0014*/ 	.word	0xfffffffd
	.align		4
        /*0018*/ 	.word	0x00000000
	.align		4
        /*001c*/ 	.word	0xfffffffc


//--------------------- .text._Z16mat_manipulationPiS_i --------------------------
	.section	.text._Z16mat_manipulationPiS_i,"ax",@progbits
	.align	128
        .global         _Z16mat_manipulationPiS_i
        .type           _Z16mat_manipulationPiS_i,@function
        .size           _Z16mat_manipulationPiS_i,(.L_x_10 - _Z16mat_manipulationPiS_i)
        .other          _Z16mat_manipulationPiS_i,@"STO_CUDA_ENTRY STV_DEFAULT"
_Z16mat_manipulationPiS_i:
.text._Z16mat_manipulationPiS_i:
[----:B------:R-:W-:Y:S08]  /*0000*/  LDC R1, c[0x0][0x37c] ;  /* 0x0000df00ff017b82 */ /* 0x000ff00000000800 */
[----:B------:R-:W0:Y:S02]  /*0010*/  LDC R0, c[0x0][0x390] ;  /* 0x0000e400ff007b82 */ /* 0x000e240000000800 */
[----:B0-----:R-:W-:-:S13]  /*0020*/  ISETP.GE.AND P0, PT, R0, 0x1, PT ;  /* 0x000000010000780c */ /* 0x001fda0003f06270 */
[----:B------:R-:W-:Y:S05]  /*0030*/  @!P0 EXIT ;  /* 0x000000000000894d */ /* 0x000fea0003800000 */
[----:B------:R-:W0:Y:S01]  /*0040*/  S2R R4, SR_TID.X ;  /* 0x0000000000047919 */ /* 0x000e220000002100 */
[----:B------:R-:W1:Y:S01]  /*0050*/  LDCU.64 UR6, c[0x0][0x358] ;  /* 0x00006b00ff0677ac */ /* 0x000e620008000a00 */
[----:B------:R-:W-:Y:S01]  /*0060*/  UMOV UR4, URZ ;  /* 0x000000ff00047c82 */ /* 0x000fe20008000000 */
[C---:B0-----:R-:W-:Y:S02]  /*0070*/  LOP3.LUT R11, R4.reuse, 0x3fc, RZ, 0xc0, !PT ;  /* 0x000003fc040b7812 */ /* 0x041fe400078ec0ff */
[----:B------:R-:W-:-:S03]  /*0080*/  LOP3.LUT R9, R4, 0x3, RZ, 0xc0, !PT ;  /* 0x0000000304097812 */ /* 0x000fc600078ec0ff */
[----:B-1----:R-:W-:-:S07]  /*0090*/  IMAD.MOV R6, RZ, RZ, -R11 ;  /* 0x000000ffff067224 */ /* 0x002fce00078e0a0b */
.L_x_8:
[----:B0-----:R-:W0:Y:S08]  /*00a0*/  LDC R5, c[0x0][0x390] ;  /* 0x0000e400ff057b82 */ /* 0x001e300000000800 */
[----:B------:R-:W1:Y:S01]  /*00b0*/  LDC.64 R2, c[0x0][0x380] ;  /* 0x0000e000ff027b82 */ /* 0x000e620000000a00 */
[----:B0-----:R-:W-:-:S04]  /*00c0*/  IMAD R7, R4, R5, UR4 ;  /* 0x0000000404077e24 */ /* 0x001fc8000f8e0205 */
[----:B-1----:R-:W-:-:S05]  /*00d0*/  IMAD.WIDE.U32 R2, R7, 0x4, R2 ;  /* 0x0000000407027825 */ /* 0x002fca00078e0002 */
[----:B------:R-:W2:Y:S01]  /*00e0*/  LDG.E R8, desc[UR6][R2.64] ;  /* 0x0000000602087981 */ /* 0x000ea2000c1e1900 */
[----:B------:R-:W-:Y:S01]  /*00f0*/  ISETP.NE.AND P0, PT, R4, RZ, PT ;  /* 0x000000ff0400720c */ /* 0x000fe20003f05270 */
[----:B------:R-:W-:Y:S01]  /*0100*/  UIADD3 UR4, UPT, UPT, UR4, 0x1, URZ ;  /* 0x0000000104047890 */ /* 0x000fe2000fffe0ff */
[----:B------:R-:W-:Y:S05]  /*0110*/  BSSY.RECONVERGENT B0, `(.L_x_0) ;  /* 0x0000031000007945 */ /* 0x000fea0003800200 */
[----:B------:R-:W-:Y:S01]  /*0120*/  ISETP.NE.AND P1, PT, R5, UR4, PT ;  /* 0x0000000405007c0c */ /* 0x000fe2000bf25270 */
[----:B--2---:R-:W-:-:S05]  /*0130*/  IMAD.MOV.U32 R5, RZ, RZ, R8 ;  /* 0x000000ffff057224 */ /* 0x004fca00078e0008 */
[----:B------:R-:W-:Y:S07]  /*0140*/  @!P0 BRA `(.L_x_1) ;  /* 0x0000000000b48947 */ /* 0x000fee0003800000 */
[----:B------:R-:W-:Y:S01]  /*0150*/  ISETP.GE.U32.AND P0, PT, R4, 0x4, PT ;  /* 0x000000040400780c */ /* 0x000fe20003f06070 */
[----:B------:R-:W-:Y:S01]  /*0160*/  BSSY.RECONVERGENT B1, `(.L_x_2) ;  /* 0x0000023000017945 */ /* 0x000fe20003800200 */
[----:B------:R-:W-:-:S11]  /*0170*/  MOV R5, R8 ;  /* 0x0000000800057202 */ /* 0x000fd60000000f00 */
[----:B------:R-:W-:Y:S05]  /*0180*/  @!P0 BRA `(.L_x_3) ;  /* 0x0000000000808947 */ /* 0x000fea0003800000 */
[----:B------:R-:W-:Y:S01]  /*0190*/  IMAD.MOV R0, RZ, RZ, -R11 ;  /* 0x000000ffff007224 */ /* 0x000fe200078e0a0b */
[----:B------:R-:W-:Y:S01]  /*01a0*/  MOV R5, R8 ;  /* 0x0000000800057202 */ /* 0x000fe20000000f00 */
[----:B------:R-:W-:-:S03]  /*01b0*/  IMAD.MOV.U32 R2, RZ, RZ, R6 ;  /* 0x000000ffff027224 */ /* 0x000fc600078e0006 */
[----:B------:R-:W-:Y:S01]  /*01c0*/  ISETP.GE.AND P0, PT, R0, RZ, PT ;  /* 0x000000ff0000720c */ /* 0x000fe20003f06270 */
[----:B------:R-:W-:-:S04]  /*01d0*/  IMAD R0, R8, R8, RZ ;  /* 0x0000000808007224 */ /* 0x000fc800078e02ff */
[----:B------:R-:W-:-:S08]  /*01e0*/  IMAD R10, R0, R0, RZ ;  /* 0x00000000000a7224 */ /* 0x000fd000078e02ff */
[----:B------:R-:W-:Y:S05]  /*01f0*/  @P0 BRA `(.L_x_4) ;  /* 0x0000000000540947 */ /* 0x000fea0003800000 */
[----:B------:R-:W-:Y:S01]  /*0200*/  IMAD.MOV R0, RZ, RZ, -R2 ;  /* 0x000000ffff007224 */ /* 0x000fe200078e0a02 */
[----:B------:R-:W-:Y:S01]  /*0210*/  BSSY.RECONVERGENT B2, `(.L_x_5) ;  /* 0x000000b000027945 */ /* 0x000fe20003800200 */
[----:B------:R-:W-:-:S03]  /*0220*/  PLOP3.LUT P0, PT, PT, PT, PT, 0x80, 0x8 ;  /* 0x000000000008781c */ /* 0x000fc60003f0f070 */
[----:B------:R-:W-:-:S13]  /*0230*/  ISETP.GT.AND P2, PT, R0, 0xc, PT ;  /* 0x0000000c0000780c */ /* 0x000fda0003f44270 */
[----:B------:R-:W-:Y:S05]  /*0240*/  @!P2 BRA `(.L_x_6) ;  /* 0x00000000001ca947 */ /* 0x000fea0003800000 */
[----:B------:R-:W-:Y:S01]  /*0250*/  PLOP3.LUT P0, PT, PT, PT, PT, 0x8, 0x80 ;  /* 0x000000000080781c */ /* 0x000fe20003f0e170 */
[----:B------:R-:W-:-:S12]  /*0260*/  IMAD R0, R10, R10, RZ ;  /* 0x0000000a0a007224 */ /* 0x000fd800078e02ff */
.L_x_7:
[----:B------:R-:W-:Y:S02]  /*0270*/  VIADD R2, R2, 0x10 ;  /* 0x0000001002027836 */ /* 0x000fe40000000000 */
[----:B------:R-:W-:-:S03]  /*0280*/  IMAD R5, R5, R0, RZ ;  /* 0x0000000005057224 */ /* 0x000fc600078e02ff */
[----:B------:R-:W-:Y:S01]  /*0290*/  ISETP.GE.AND P2, PT, R2, -0xc, PT ;  /* 0xfffffff40200780c */ /* 0x000fe20003f46270 */
[----:B------:R-:W-:-:S12]  /*02a0*/  IMAD R5, R5, R0, RZ ;  /* 0x0000000005057224 */ /* 0x000fd800078e02ff */
[----:B------:R-:W-:Y:S05]  /*02b0*/  @!P2 BRA `(.L_x_7) ;  /* 0xfffffffc00eca947 */ /* 0x000fea000383ffff */
.L_x_6:
[----:B------:R-:W-:Y:S05]  /*02c0*/  BSYNC.RECONVERGENT B2 ;  /* 0x0000000000027941 */ /* 0x000fea0003800200 */
.L_x_5:
[----:B------:R-:W-:-:S04]  /*02d0*/  IADD3 R0, PT, PT, -R2, RZ, RZ ;  /* 0x000000ff02007210 */ /* 0x000fc80007ffe1ff */
[----:B------:R-:W-:-:S13]  /*02e0*/  ISETP.GT.AND P2, PT, R0, 0x4, PT ;  /* 0x000000040000780c */ /* 0x000fda0003f44270 */
[----:B------:R-:W-:Y:S01]  /*02f0*/  @P2 VIADD R2, R2, 0x8 ;  /* 0x0000000802022836 */ /* 0x000fe20000000000 */
[----:B------:R-:W-:Y:S01]  /*0300*/  @P2 PLOP3.LUT P0, PT, PT, PT, PT, 0x8, 0x80 ;  /* 0x000000000080281c */ /* 0x000fe20003f0e170 */
[----:B------:R-:W-:-:S03]  /*0310*/  @P2 IMAD R0, R5, R10, RZ ;  /* 0x0000000a05002224 */ /* 0x000fc600078e02ff */
[----:B------:R-:W-:Y:S01]  /*0320*/  ISETP.NE.OR P0, PT, R2, RZ, P0 ;  /* 0x000000ff0200720c */ /* 0x000fe20000705670 */
[----:B------:R-:W-:-:S12]  /*0330*/  @P2 IMAD R5, R10, R0, RZ ;  /* 0x000000000a052224 */ /* 0x000fd800078e02ff */
[----:B------:R-:W-:Y:S05]  /*0340*/  @!P0 BRA `(.L_x_3) ;  /* 0x0000000000108947 */ /* 0x000fea0003800000 */
.L_x_4:
[----:B------:R-:W-:Y:S01]  /*0350*/  IADD3 R2, PT, PT, R2, 0x4, RZ ;  /* 0x0000000402027810 */ /* 0x000fe20007ffe0ff */
[----:B------:R-:W-:-:S03]  /*0360*/  IMAD R5, R10, R5, RZ ;  /* 0x000000050a057224 */ /* 0x000fc600078e02ff */
[----:B------:R-:W-:-:S13]  /*0370*/  ISETP.NE.AND P0, PT, R2, RZ, PT ;  /* 0x000000ff0200720c */ /* 0x000fda0003f05270 */
[----:B------:R-:W-:Y:S05]  /*0380*/  @P0 BRA `(.L_x_4) ;  /* 0xfffffffc00f00947 */ /* 0x000fea000383ffff */
.L_x_3:
[----:B------:R-:W-:Y:S05]  /*0390*/  BSYNC.RECONVERGENT B1 ;  /* 0x0000000000017941 */ /* 0x000fea0003800200 */
.L_x_2:
[----:B------:R-:W-:-:S13]  /*03a0*/  ISETP.NE.AND P0, PT, R9, RZ, PT ;  /* 0x000000ff0900720c */ /* 0x000fda0003f05270 */
[----:B------:R-:W-:Y:S05]  /*03b0*/  @!P0 BRA `(.L_x_1) ;  /* 0x0000000000188947 */ /* 0x000fea0003800000 */
[----:B------:R-:W-:Y:S01]  /*03c0*/  ISETP.NE.AND P0, PT, R9, 0x1, PT ;  /* 0x000000010900780c */ /* 0x000fe20003f05270 */
[----:B------:R-:W-:-:S12]  /*03d0*/  IMAD R5, R8, R5, RZ ;  /* 0x0000000508057224 */ /* 0x000fd800078e02ff */
[----:B------:R-:W-:Y:S01]  /*03e0*/  @P0 ISETP.NE.AND P2, PT, R9, 0x2, PT ;  /* 0x000000020900080c */ /* 0x000fe20003f45270 */
[----:B------:R-:W-:-:S03]  /*03f0*/  @P0 IMAD R3, R8, R5, RZ ;  /* 0x0000000508030224 */ /* 0x000fc600078e02ff */
[----:B------:R-:W-:-:S05]  /*0400*/  @P0 SEL R0, R8, 0x1, P2 ;  /* 0x0000000108000807 */ /* 0x000fca0001000000 */
[----:B------:R-:W-:-:S07]  /*0410*/  @P0 IMAD R5, R3, R0, RZ ;  /* 0x0000000003050224 */ /* 0x000fce00078e02ff */
.L_x_1:
[----:B------:R-:W-:Y:S05]  /*0420*/  BSYNC.RECONVERGENT B0 ;  /* 0x0000000000007941 */ /* 0x000fea0003800200 */
.L_x_0:
[----:B------:R-:W0:Y:S02]  /*0430*/  LDC.64 R2, c[0x0][0x388] ;  /* 0x0000e200ff027b82 */ /* 0x000e240000000a00 */
[----:B0-----:R-:W-:-:S05]  /*0440*/  IMAD.WIDE.U32 R2, R7, 0x4, R2 ;  /* 0x0000000407027825 */ /* 0x001fca00078e0002 */
[----:B------:R0:W-:Y:S01]  /*0450*/  STG.E desc[UR6][R2.64], R5 ;  /* 0x0000000502007986 */ /* 0x0001e2000c101906 */
[----:B------:R-:W-:Y:S05]  /*0460*/  @P1 BRA `(.L_x_8) ;  /* 0xfffffffc000c1947 */ /* 0x000fea000383ffff */
[----:B------:R-:W-:Y:S05]  /*0470*/  EXIT ;  /* 0x000000000000794d */ /* 0x000fea0003800000 */
.L_x_9:
[----:B------:R-:W-:-:S00]  /*0480*/  BRA `(.L_x_9) ;  /* 0xfffffffc00fc7947 */ /* 0x000fc0000383ffff */
[----:B------:R-:W-:-:S00]  /*0490*/  NOP ;  /* 0x0000000000007918 */ /* 0x000fc00000000000 */
        /* <DEDUP_REMOVED lines=14> */
.L_x_10:


//--------------------- .nv.shared.reserved.0     --------------------------
	.section	.nv.shared.reserved.0,"aw",@nobits
	.weak		__nv_reservedSMEM_offset_0_alias
	.size		__nv_reservedSMEM_offset_0_alias, 0, 64
	.other		__nv_reservedSMEM_offset_0_alias,@"STO_CUDA_RESERVED_SHARED STV_DEFAULT"
__nv_reservedSMEM_offset_0_alias:
	.zero		0
	.zero		64


//--------------------- .nv.constant0._Z16mat_manipulationPiS_i --------------------------
	.section	.nv.constant0._Z16mat_manipulationPiS_i,"a",@progbits
	.sectionflags	@""
	.align	4
.nv.constant0._Z16mat_manipulationPiS_i:
	.zero		916


//--------------------- SYMBOLS --------------------------

	.type		.nv.reservedSmem.offset0,@object
	.size		.nv.reservedSmem.offset0,0x4
